//
// Generated by NVIDIA NVVM Compiler
//
// Compiler Build ID: CL-36424714
// Cuda compilation tools, release 13.0, V13.0.88
// Based on NVVM 20.0.0
//

.version 9.0
.target sm_100
.address_size 64

	// .globl	_Z5childv

.visible .entry _Z5childv()
{
	.reg .pred 	%p<2>;
	.reg .b64 	%rd<4>;

	// begin inline asm
	mov.u64 	%rd2, %clock64;
	// end inline asm
	add.s64 	%rd1, %rd2, 5000000000;
$L__BB0_1:
	// begin inline asm
	mov.u64 	%rd3, %clock64;
	// end inline asm
	setp.lt.u64 	%p1, %rd3, %rd1;
	@%p1 bra 	$L__BB0_1;
	ret;

}


// ===== COMPILED SASS (sm_100) =====

	.target	sm_100

	.elftype	@"ET_EXEC"


//--------------------- .note.nv.tkinfo           --------------------------
	.section	.note.nv.tkinfo,"",@"SHT_NOTE"
	.sectionflags	@"SHF_NOTE_NV_TKINFO"
	.tkinfo
        /*0018*/ 	.word	0x00000002
        /*0030*/ 	.string	""
        /*0030*/ 	.string	"ptxas"
        /*0030*/ 	.string	"Cuda compilation tools, release 13.0, V13.0.88"
        /*0030*/ 	.string	"Build cuda_13.0.r13.0/compiler.36424714_0"
        /*0030*/ 	.string	"-arch sm_100 -m 64 "



//--------------------- .note.nv.cuinfo           --------------------------
	.section	.note.nv.cuinfo,"",@"SHT_NOTE"
	.sectionflags	@"SHF_NOTE_NV_CUINFO"
        /*0018*/ 	.short	0x0002
        /*001a*/ 	.short	0x0064
        /*001c*/ 	.short	0x0082
	.zero		2


//--------------------- .nv.info                  --------------------------
	.section	.nv.info,"",@"SHT_CUDA_INFO"
	.align	4


	//----- nvinfo : EIATTR_REGCOUNT
	.align		4
        /*0000*/ 	.byte	0x04, 0x2f
        /*0002*/ 	.short	(.L_1 - .L_0)
	.align		4
.L_0:
        /*0004*/ 	.word	index@(_Z5childv)
        /*0008*/ 	.word	0x0000000a


	//----- nvinfo : EIATTR_FRAME_SIZE
	.align		4
.L_1:
        /*000c*/ 	.byte	0x04, 0x11
        /*000e*/ 	.short	(.L_3 - .L_2)
	.align		4
.L_2:
        /*0010*/ 	.word	index@(_Z5childv)
        /*0014*/ 	.word	0x00000000


	//----- nvinfo : EIATTR_MIN_STACK_SIZE
	.align		4
.L_3:
        /*0018*/ 	.byte	0x04, 0x12
        /*001a*/ 	.short	(.L_5 - .L_4)
	.align		4
.L_4:
        /*001c*/ 	.word	index@(_Z5childv)
        /*0020*/ 	.word	0x00000000
.L_5:


//--------------------- .nv.compat                --------------------------
	.section	.nv.compat,"",@"SHT_CUDA_COMPAT_INFO"
	.align	4
        /*0000*/ 	.byte	0x02, 0x09, 0x00, 0x00, 0x02, 0x02, 0x01, 0x00, 0x02, 0x05, 0x05, 0x00, 0x03, 0x07, 0x01, 0x01
        /*0010*/ 	.byte	0x02, 0x03, 0x00, 0x00, 0x02, 0x06, 0x01, 0x00, 0x04, 0x0b, 0x08, 0x00, 0x09, 0x00, 0x00, 0x00
        /*0020*/ 	.byte	0x00, 0x00, 0x00, 0x00


//--------------------- .nv.info._Z5childv        --------------------------
	.section	.nv.info._Z5childv,"",@"SHT_CUDA_INFO"
	.sectionflags	@""
	.align	4


	//----- nvinfo : EIATTR_CUDA_API_VERSION
	.align		4
        /*0000*/ 	.byte	0x04, 0x37
        /*0002*/ 	.short	(.L_7 - .L_6)
.L_6:
        /*0004*/ 	.word	0x00000082


	//----- nvinfo : EIATTR_SPARSE_MMA_MASK
	.align		4
.L_7:
        /*0008*/ 	.byte	0x03, 0x50
        /*000a*/ 	.short	0x0000


	//----- nvinfo : EIATTR_MAXREG_COUNT
	.align		4
        /*000c*/ 	.byte	0x03, 0x1b
        /*000e*/ 	.short	0x00ff


	//----- nvinfo : EIATTR_MERCURY_ISA_VERSION
	.align		4
        /*0010*/ 	.byte	0x03, 0x5f
        /*0012*/ 	.short	0x0101


	//----- nvinfo : EIATTR_VRC_CTA_INIT_COUNT
	.align		4
        /*0014*/ 	.byte	0x02, 0x4a
	.zero		1
	.zero		1


	//----- nvinfo : EIATTR_EXIT_INSTR_OFFSETS
	.align		4
        /*0018*/ 	.byte	0x04, 0x1c
        /*001a*/ 	.short	(.L_9 - .L_8)


	//   ....[0]....
.L_8:
        /*001c*/ 	.word	0x00000080


	//----- nvinfo : EIATTR_SW_WAR
	.align		4
.L_9:
        /*0020*/ 	.byte	0x04, 0x36
        /*0022*/ 	.short	(.L_11 - .L_10)
.L_10:
        /*0024*/ 	.word	0x00000008
.L_11:


//--------------------- .nv.callgraph             --------------------------
	.section	.nv.callgraph,"",@"SHT_CUDA_CALLGRAPH"
	.align	4
	.sectionentsize	8
	.align		4
        /*0000*/ 	.word	0x00000000
	.align		4
        /*0004*/ 	.word	0xffffffff
	.align		4
        /*0008*/ 	.word	0x00000000
	.align		4
        /*000c*/ 	.word	0xfffffffe
	.align		4
        /*0010*/ 	.word	0x00000000
	.align		4
        /*0014*/ 	.word	0xfffffffd
	.align		4
        /*0018*/ 	.word	0x00000000
	.align		4
        /*001c*/ 	.word	0xfffffffc


//--------------------- .text._Z5childv           --------------------------
	.section	.text._Z5childv,"ax",@progbits
	.align	128
        .global         _Z5childv
        .type           _Z5childv,@function
        .size           _Z5childv,(.L_x_2 - _Z5childv)
        .other          _Z5childv,@"STO_CUDA_ENTRY STV_DEFAULT"
_Z5childv:
.text._Z5childv:
[----:B------:R-:W-:Y:S01]  /*0000*/  LDC R1, c[0x0][0x37c] ;  /* 0x0000df00ff017b82 */ /* 0x000fe20000000800 */
[----:B------:R-:W-:-:S06]  /*0010*/  CS2R R2, SR_CLOCKLO ;  /* 0x0000000000027805 */ /* 0x000fcc0000015000 */
[----:B------:R-:W-:-:S04]  /*0020*/  IADD3 R5, P0, PT, R2, 0x2a05f200, RZ ;  /* 0x2a05f20002057810 */ /* 0x000fc80007f1e0ff */
[----:B------:R-:W-:-:S09]  /*0030*/  IADD3.X R7, PT, PT, R3, 0x1, RZ, P0, !PT ;  /* 0x0000000103077810 */ /* 0x000fd200007fe4ff */
.L_x_0:
[----:B------:R-:W-:-:S06]  /*0040*/  CS2R R2, SR_CLOCKLO ;  /* 0x0000000000027805 */ /* 0x000fcc0000015000 */
[----:B------:R-:W-:-:S04]  /*0050*/  ISETP.GE.U32.AND P0, PT, R2, R5, PT ;  /* 0x000000050200720c */ /* 0x000fc80003f06070 */
[----:B------:R-:W-:-:S13]  /*0060*/  ISETP.GE.U32.AND.EX P0, PT, R3, R7, PT, P0 ;  /* 0x000000070300720c */ /* 0x000fda0003f06100 */
[----:B------:R-:W-:Y:S05]  /*0070*/  @!P0 BRA `(.L_x_0) ;  /* 0xfffffffc00f08947 */ /* 0x000fea000383ffff */
[----:B------:R-:W-:Y:S05]  /*0080*/  EXIT ;  /* 0x000000000000794d */ /* 0x000fea0003800000 */
.L_x_1:
[----:B------:R-:W-:-:S00]  /*0090*/  BRA `(.L_x_1) ;  /* 0xfffffffc00fc7947 */ /* 0x000fc0000383ffff */
[----:B------:R-:W-:-:S00]  /*00a0*/  NOP ;  /* 0x0000000000007918 */ /* 0x000fc00000000000 */
        /* <DEDUP_REMOVED lines=13> */
.L_x_2:


//--------------------- .nv.shared.reserved.0     --------------------------
	.section	.nv.shared.reserved.0,"aw",@nobits
	.weak		__nv_reservedSMEM_offset_0_alias
	.size		__nv_reservedSMEM_offset_0_alias, 0, 64
	.other		__nv_reservedSMEM_offset_0_alias,@"STO_CUDA_RESERVED_SHARED STV_DEFAULT"
__nv_reservedSMEM_offset_0_alias:
	.zero		0
	.zero		64


//--------------------- .nv.constant0._Z5childv   --------------------------
	.section	.nv.constant0._Z5childv,"a",@progbits
	.sectionflags	@""
	.align	4
.nv.constant0._Z5childv:
	.zero		896


//--------------------- SYMBOLS --------------------------

	.type		.nv.reservedSmem.offset0,@object
	.size		.nv.reservedSmem.offset0,0x4
